//
// Generated by NVIDIA NVVM Compiler
//
// Compiler Build ID: CL-36424714
// Cuda compilation tools, release 13.0, V13.0.88
// Based on NVVM 20.0.0
//

.version 9.0
.target sm_100
.address_size 64

	// .globl	_Z6func_0iPa
.extern .func  (.param .b32 func_retval0) vprintf
(
	.param .b64 vprintf_param_0,
	.param .b64 vprintf_param_1
)
;
.global .align 4 .b8 lock[20];
.extern .shared .align 16 .b8 s_qp[];
.global .align 1 .b8 $str[30] = {84, 104, 114, 101, 97, 100, 32, 37, 100, 44, 32, 103, 101, 116, 32, 100, 95, 113, 112, 91, 37, 100, 93, 32, 61, 32, 37, 100, 10};

.visible .entry _Z6func_0iPa(
	.param .u32 _Z6func_0iPa_param_0,
	.param .u64 .ptr .align 1 _Z6func_0iPa_param_1
)
{
	.local .align 8 .b8 	__local_depot0[16];
	.reg .b64 	%SP;
	.reg .b64 	%SPL;
	.reg .pred 	%p<5>;
	.reg .b16 	%rs<2>;
	.reg .b32 	%r<22>;
	.reg .b64 	%rd<18>;

	mov.u64 	%SPL, __local_depot0;
	cvta.local.u64 	%SP, %SPL;
	ld.param.u32 	%r5, [_Z6func_0iPa_param_0];
	ld.param.u64 	%rd6, [_Z6func_0iPa_param_1];
	cvta.to.global.u64 	%rd1, %rd6;
	mov.u32 	%r6, %ctaid.x;
	mov.u32 	%r7, %ntid.x;
	mov.u32 	%r8, %tid.x;
	mad.lo.s32 	%r1, %r6, %r7, %r8;
	setp.ne.s32 	%p1, %r1, 0;
	@%p1 bra 	$L__BB0_4;
	setp.eq.s32 	%p2, %r5, 0;
	@%p2 bra 	$L__BB0_4;
	mul.wide.s32 	%rd2, %r5, 5;
	mov.b64 	%rd17, 0;
	mov.u32 	%r21, s_qp;
$L__BB0_3:
	add.s64 	%rd8, %rd1, %rd17;
	ld.global.u8 	%rs1, [%rd8];
	st.shared.u8 	[%r21], %rs1;
	add.s64 	%rd17, %rd17, 1;
	add.s32 	%r21, %r21, 1;
	setp.lt.u64 	%p3, %rd17, %rd2;
	@%p3 bra 	$L__BB0_3;
$L__BB0_4:
	mul.hi.s32 	%r10, %r1, 1717986919;
	shr.u32 	%r11, %r10, 31;
	shr.s32 	%r12, %r10, 1;
	add.s32 	%r13, %r12, %r11;
	mul.lo.s32 	%r14, %r13, 5;
	sub.s32 	%r4, %r1, %r14;
	mul.wide.s32 	%rd9, %r4, 4;
	mov.u64 	%rd10, lock;
	add.s64 	%rd5, %rd10, %rd9;
$L__BB0_5:
	atom.global.exch.b32 	%r15, [%rd5], 1;
	setp.ne.s32 	%p4, %r15, 0;
	@%p4 bra 	$L__BB0_5;
	atom.global.exch.b32 	%r16, [%rd5], 0;
	add.u64 	%rd11, %SP, 0;
	add.u64 	%rd12, %SPL, 0;
	mul.lo.s32 	%r17, %r4, %r5;
	cvt.s64.s32 	%rd13, %r17;
	add.s64 	%rd14, %rd1, %rd13;
	ld.global.s8 	%r18, [%rd14];
	st.local.v2.u32 	[%rd12], {%r1, %r17};
	st.local.u32 	[%rd12+8], %r18;
	mov.u64 	%rd15, $str;
	cvta.global.u64 	%rd16, %rd15;
	{ // callseq 0, 0
	.param .b64 param0;
	st.param.b64 	[param0], %rd16;
	.param .b64 param1;
	st.param.b64 	[param1], %rd11;
	.param .b32 retval0;
	call.uni (retval0), 
	vprintf, 
	(
	param0, 
	param1
	);
	ld.param.b32 	%r19, [retval0];
	} // callseq 0
	ret;

}


// ===== COMPILED SASS (sm_100) =====

	.target	sm_100

	.elftype	@"ET_EXEC"


//--------------------- .note.nv.tkinfo           --------------------------
	.section	.note.nv.tkinfo,"",@"SHT_NOTE"
	.sectionflags	@"SHF_NOTE_NV_TKINFO"
	.tkinfo
        /*0018*/ 	.word	0x00000002
        /*0030*/ 	.string	""
        /*0030*/ 	.string	"ptxas"
        /*0030*/ 	.string	"Cuda compilation tools, release 13.0, V13.0.88"
        /*0030*/ 	.string	"Build cuda_13.0.r13.0/compiler.36424714_0"
        /*0030*/ 	.string	"-arch sm_100 -m 64 "



//--------------------- .note.nv.cuinfo           --------------------------
	.section	.note.nv.cuinfo,"",@"SHT_NOTE"
	.sectionflags	@"SHF_NOTE_NV_CUINFO"
        /*0018*/ 	.short	0x0002
        /*001a*/ 	.short	0x0064
        /*001c*/ 	.short	0x0082
	.zero		2


//--------------------- .nv.info                  --------------------------
	.section	.nv.info,"",@"SHT_CUDA_INFO"
	.align	4


	//----- nvinfo : EIATTR_REGCOUNT
	.align		4
        /*0000*/ 	.byte	0x04, 0x2f
        /*0002*/ 	.short	(.L_3 - .L_2)
	.align		4
.L_2:
        /*0004*/ 	.word	index@(_Z6func_0iPa)
        /*0008*/ 	.word	0x00000018


	//----- nvinfo : EIATTR_FRAME_SIZE
	.align		4
.L_3:
        /*000c*/ 	.byte	0x04, 0x11
        /*000e*/ 	.short	(.L_5 - .L_4)
	.align		4
.L_4:
        /*0010*/ 	.word	index@(_Z6func_0iPa)
        /*0014*/ 	.word	0x00000010


	//----- nvinfo : EIATTR_MIN_STACK_SIZE
	.align		4
.L_5:
        /*0018*/ 	.byte	0x04, 0x12
        /*001a*/ 	.short	(.L_7 - .L_6)
	.align		4
.L_6:
        /*001c*/ 	.word	index@(_Z6func_0iPa)
        /*0020*/ 	.word	0x00000010
.L_7:


//--------------------- .nv.compat                --------------------------
	.section	.nv.compat,"",@"SHT_CUDA_COMPAT_INFO"
	.align	4
        /*0000*/ 	.byte	0x02, 0x09, 0x00, 0x00, 0x02, 0x02, 0x01, 0x00, 0x02, 0x05, 0x05, 0x00, 0x03, 0x07, 0x01, 0x01
        /*0010*/ 	.byte	0x02, 0x03, 0x00, 0x00, 0x02, 0x06, 0x01, 0x00, 0x04, 0x0b, 0x08, 0x00, 0x09, 0x00, 0x00, 0x00
        /*0020*/ 	.byte	0x00, 0x00, 0x00, 0x00


//--------------------- .nv.info._Z6func_0iPa     --------------------------
	.section	.nv.info._Z6func_0iPa,"",@"SHT_CUDA_INFO"
	.sectionflags	@""
	.align	4


	//----- nvinfo : EIATTR_CUDA_API_VERSION
	.align		4
        /*0000*/ 	.byte	0x04, 0x37
        /*0002*/ 	.short	(.L_9 - .L_8)
.L_8:
        /*0004*/ 	.word	0x00000082


	//----- nvinfo : EIATTR_KPARAM_INFO
	.align		4
.L_9:
        /*0008*/ 	.byte	0x04, 0x17
        /*000a*/ 	.short	(.L_11 - .L_10)
.L_10:
        /*000c*/ 	.word	0x00000000
        /*0010*/ 	.short	0x0001
        /*0012*/ 	.short	0x0008
        /*0014*/ 	.byte	0x00, 0xf5, 0x21, 0x00


	//----- nvinfo : EIATTR_KPARAM_INFO
	.align		4
.L_11:
        /*0018*/ 	.byte	0x04, 0x17
        /*001a*/ 	.short	(.L_13 - .L_12)
.L_12:
        /*001c*/ 	.word	0x00000000
        /*0020*/ 	.short	0x0000
        /*0022*/ 	.short	0x0000
        /*0024*/ 	.byte	0x00, 0xf0, 0x11, 0x00


	//----- nvinfo : EIATTR_SPARSE_MMA_MASK
	.align		4
.L_13:
        /*0028*/ 	.byte	0x03, 0x50
        /*002a*/ 	.short	0x0000


	//----- nvinfo : EIATTR_MAXREG_COUNT
	.align		4
        /*002c*/ 	.byte	0x03, 0x1b
        /*002e*/ 	.short	0x00ff


	//----- nvinfo : EIATTR_EXTERNS
	.align		4
        /*0030*/ 	.byte	0x04, 0x0f
        /*0032*/ 	.short	(.L_15 - .L_14)


	//   ....[0]....
	.align		4
.L_14:
        /*0034*/ 	.word	index@(vprintf)


	//----- nvinfo : EIATTR_MERCURY_ISA_VERSION
	.align		4
.L_15:
        /*0038*/ 	.byte	0x03, 0x5f
        /*003a*/ 	.short	0x0101


	//----- nvinfo : EIATTR_VRC_CTA_INIT_COUNT
	.align		4
        /*003c*/ 	.byte	0x02, 0x4a
	.zero		1
	.zero		1


	//----- nvinfo : EIATTR_SYSCALL_OFFSETS
	.align		4
        /*0040*/ 	.byte	0x04, 0x46
        /*0042*/ 	.short	(.L_17 - .L_16)


	//   ....[0]....
.L_16:
        /*0044*/ 	.word	0x00000730


	//----- nvinfo : EIATTR_EXIT_INSTR_OFFSETS
	.align		4
.L_17:
        /*0048*/ 	.byte	0x04, 0x1c
        /*004a*/ 	.short	(.L_19 - .L_18)


	//   ....[0]....
.L_18:
        /*004c*/ 	.word	0x00000740


	//----- nvinfo : EIATTR_CRS_STACK_SIZE
	.align		4
.L_19:
        /*0050*/ 	.byte	0x04, 0x1e
        /*0052*/ 	.short	(.L_21 - .L_20)
.L_20:
        /*0054*/ 	.word	0x00000000


	//----- nvinfo : EIATTR_CBANK_PARAM_SIZE
	.align		4
.L_21:
        /*0058*/ 	.byte	0x03, 0x19
        /*005a*/ 	.short	0x0010


	//----- nvinfo : EIATTR_PARAM_CBANK
	.align		4
        /*005c*/ 	.byte	0x04, 0x0a
        /*005e*/ 	.short	(.L_23 - .L_22)
	.align		4
.L_22:
        /*0060*/ 	.word	index@(.nv.constant0._Z6func_0iPa)
        /*0064*/ 	.short	0x0380
        /*0066*/ 	.short	0x0010


	//----- nvinfo : EIATTR_SW_WAR
	.align		4
.L_23:
        /*0068*/ 	.byte	0x04, 0x36
        /*006a*/ 	.short	(.L_25 - .L_24)
.L_24:
        /*006c*/ 	.word	0x00000008
.L_25:


//--------------------- .nv.callgraph             --------------------------
	.section	.nv.callgraph,"",@"SHT_CUDA_CALLGRAPH"
	.align	4
	.sectionentsize	8
	.align		4
        /*0000*/ 	.word	0x00000000
	.align		4
        /*0004*/ 	.word	0xffffffff
	.align		4
        /*0008*/ 	.word	index@(_Z6func_0iPa)
	.align		4
        /*000c*/ 	.word	index@(vprintf)
	.align		4
        /*0010*/ 	.word	0x00000000
	.align		4
        /*0014*/ 	.word	0xfffffffe
	.align		4
        /*0018*/ 	.word	0x00000000
	.align		4
        /*001c*/ 	.word	0xfffffffd
	.align		4
        /*0020*/ 	.word	0x00000000
	.align		4
        /*0024*/ 	.word	0xfffffffc


//--------------------- .nv.constant4             --------------------------
	.section	.nv.constant4,"a",@progbits
	.align	8
	.align		8
.nv.constant4:
        /*0000*/ 	.dword	vprintf
	.align		8
        /*0008*/ 	.dword	lock
	.align		8
        /*0010*/ 	.dword	$str


//--------------------- .text._Z6func_0iPa        --------------------------
	.section	.text._Z6func_0iPa,"ax",@progbits
	.align	128
        .global         _Z6func_0iPa
        .type           _Z6func_0iPa,@function
        .size           _Z6func_0iPa,(.L_x_8 - _Z6func_0iPa)
        .other          _Z6func_0iPa,@"STO_CUDA_ENTRY STV_DEFAULT"
_Z6func_0iPa:
.text._Z6func_0iPa:
[----:B------:R-:W0:Y:S01]  /*0000*/  LDC R1, c[0x0][0x37c] ;  /* 0x0000df00ff017b82 */ /* 0x000e220000000800 */
[----:B------:R-:W1:Y:S01]  /*0010*/  S2R R3, SR_TID.X ;  /* 0x0000000000037919 */ /* 0x000e620000002100 */
[----:B------:R-:W2:Y:S06]  /*0020*/  LDCU UR5, c[0x0][0x2fc] ;  /* 0x00005f80ff0577ac */ /* 0x000eac0008000800 */
[----:B------:R-:W1:Y:S01]  /*0030*/  S2UR UR6, SR_CTAID.X ;  /* 0x00000000000679c3 */ /* 0x000e620000002500 */
[----:B0-----:R-:W-:Y:S01]  /*0040*/  VIADD R1, R1, 0xfffffff0 ;  /* 0xfffffff001017836 */ /* 0x001fe20000000000 */
[----:B------:R-:W-:Y:S01]  /*0050*/  BSSY.RECONVERGENT B0, `(.L_x_0) ;  /* 0x0000052000007945 */ /* 0x000fe20003800200 */
[----:B------:R-:W0:Y:S01]  /*0060*/  LDCU UR38, c[0x0][0x380] ;  /* 0x00007000ff2677ac */ /* 0x000e220008000800 */
[----:B------:R-:W3:Y:S04]  /*0070*/  LDCU UR4, c[0x0][0x2f8] ;  /* 0x00005f00ff0477ac */ /* 0x000ee80008000800 */
[----:B------:R-:W1:Y:S01]  /*0080*/  LDC R2, c[0x0][0x360] ;  /* 0x0000d800ff027b82 */ /* 0x000e620000000800 */
[----:B------:R-:W4:Y:S01]  /*0090*/  LDCU.64 UR36, c[0x0][0x358] ;  /* 0x00006b00ff2477ac */ /* 0x000f220008000a00 */
[----:B0-----:R-:W-:-:S02]  /*00a0*/  ISETP.NE.AND P0, PT, RZ, UR38, PT ;  /* 0x00000026ff007c0c */ /* 0x001fc4000bf05270 */
[----:B---3--:R-:W-:-:S05]  /*00b0*/  IADD3 R6, P1, PT, R1, UR4, RZ ;  /* 0x0000000401067c10 */ /* 0x008fca000ff3e0ff */
[----:B--2---:R-:W-:Y:S02]  /*00c0*/  IMAD.X R7, RZ, RZ, UR5, P1 ;  /* 0x00000005ff077e24 */ /* 0x004fe400088e06ff */
[----:B-1----:R-:W-:-:S05]  /*00d0*/  IMAD R2, R2, UR6, R3 ;  /* 0x0000000602027c24 */ /* 0x002fca000f8e0203 */
[----:B------:R-:W-:-:S13]  /*00e0*/  ISETP.NE.OR P0, PT, R2, RZ, !P0 ;  /* 0x000000ff0200720c */ /* 0x000fda0004705670 */
[----:B----4-:R-:W-:Y:S05]  /*00f0*/  @P0 BRA `(.L_x_1) ;  /* 0x00000004001c0947 */ /* 0x010fea0003800000 */
[----:B------:R-:W-:Y:S01]  /*0100*/  UIMAD.WIDE UR6, UR38, 0x5, URZ ;  /* 0x00000005260678a5 */ /* 0x000fe2000f8e02ff */
[----:B------:R-:W-:-:S05]  /*0110*/  IMAD.MOV.U32 R3, RZ, RZ, RZ ;  /* 0x000000ffff037224 */ /* 0x000fca00078e00ff */
[----:B------:R-:W-:Y:S01]  /*0120*/  IMAD.U32 R0, RZ, RZ, UR7 ;  /* 0x00000007ff007e24 */ /* 0x000fe2000f8e00ff */
[----:B------:R-:W-:-:S04]  /*0130*/  ISETP.LT.U32.AND P0, PT, RZ, UR6, PT ;  /* 0x00000006ff007c0c */ /* 0x000fc8000bf01070 */
[----:B------:R-:W-:Y:S01]  /*0140*/  ISETP.GT.U32.AND.EX P0, PT, R0, RZ, PT, P0 ;  /* 0x000000ff0000720c */ /* 0x000fe20003f04100 */
[----:B------:R-:W-:-:S12]  /*0150*/  IMAD.MOV.U32 R0, RZ, RZ, RZ ;  /* 0x000000ffff007224 */ /* 0x000fd800078e00ff */
[----:B------:R-:W0:Y:S02]  /*0160*/  @!P0 LDC.64 R4, c[0x0][0x388] ;  /* 0x0000e200ff048b82 */ /* 0x000e240000000a00 */
[----:B0-----:R-:W-:-:S05]  /*0170*/  @!P0 IADD3 R4, P1, PT, R3, R4, RZ ;  /* 0x0000000403048210 */ /* 0x001fca0007f3e0ff */
[----:B------:R-:W-:-:S06]  /*0180*/  @!P0 IMAD.X R5, R0, 0x1, R5, P1 ;  /* 0x0000000100058824 */ /* 0x000fcc00008e0605 */
[----:B------:R0:W2:Y:S01]  /*0190*/  @!P0 LDG.E.U8 R5, desc[UR36][R4.64] ;  /* 0x0000002404058981 */ /* 0x0000a2000c1e1100 */
[----:B------:R-:W1:Y:S01]  /*01a0*/  S2UR UR5, SR_CgaCtaId ;  /* 0x00000000000579c3 */ /* 0x000e620000008800 */
[----:B------:R-:W-:Y:S01]  /*01b0*/  @!P0 IMAD.MOV.U32 R3, RZ, RZ, 0x1 ;  /* 0x00000001ff038424 */ /* 0x000fe200078e00ff */
[----:B------:R-:W-:Y:S01]  /*01c0*/  UMOV UR4, 0x400 ;  /* 0x0000040000047882 */ /* 0x000fe20000000000 */
[----:B------:R-:W-:Y:S02]  /*01d0*/  IMAD.U32 R9, RZ, RZ, UR7 ;  /* 0x00000007ff097e24 */ /* 0x000fe4000f8e00ff */
[----:B------:R-:W-:Y:S01]  /*01e0*/  @!P0 IMAD.MOV.U32 R0, RZ, RZ, RZ ;  /* 0x000000ffff008224 */ /* 0x000fe200078e00ff */
[C---:B------:R-:W-:Y:S01]  /*01f0*/  ISETP.LT.U32.AND P1, PT, R3.reuse, UR6, PT ;  /* 0x0000000603007c0c */ /* 0x040fe2000bf21070 */
[----:B------:R-:W-:Y:S01]  /*0200*/  IMAD.U32 R17, RZ, RZ, UR7 ;  /* 0x00000007ff117e24 */ /* 0x000fe2000f8e00ff */
[----:B------:R-:W-:Y:S02]  /*0210*/  IADD3 R8, P2, PT, -R3, UR6, RZ ;  /* 0x0000000603087c10 */ /* 0x000fe4000ff5e1ff */
[----:B------:R-:W-:-:S02]  /*0220*/  ISETP.GT.U32.AND.EX P1, PT, R9, R0, PT, P1 ;  /* 0x000000000900720c */ /* 0x000fc40003f24110 */
[----:B------:R-:W-:Y:S02]  /*0230*/  ISETP.LE.U32.AND P3, PT, R8, 0x3, PT ;  /* 0x000000030800780c */ /* 0x000fe40003f63070 */
[----:B0-----:R-:W-:-:S04]  /*0240*/  IADD3.X R4, PT, PT, ~R0, UR7, RZ, P2, !PT ;  /* 0x0000000700047c10 */ /* 0x001fc800097fe5ff */
[----:B------:R-:W-:Y:S01]  /*0250*/  ISETP.LE.U32.OR.EX P1, PT, R4, RZ, !P1, P3 ;  /* 0x000000ff0400720c */ /* 0x000fe20004f23530 */
[----:B-1----:R-:W-:-:S06]  /*0260*/  ULEA UR4, UR5, UR4, 0x18 ;  /* 0x0000000405047291 */ /* 0x002fcc000f8ec0ff */
[----:B------:R-:W-:-:S05]  /*0270*/  IMAD.U32 R10, RZ, RZ, UR4 ;  /* 0x00000004ff0a7e24 */ /* 0x000fca000f8e00ff */
[----:B--2---:R0:W-:Y:S02]  /*0280*/  @!P0 STS.U8 [R10], R5 ;  /* 0x000000050a008388 */ /* 0x0041e40000000000 */
[----:B0-----:R-:W-:Y:S01]  /*0290*/  @!P0 VIADD R10, R10, 0x1 ;  /* 0x000000010a0a8836 */ /* 0x001fe20000000000 */
[----:B------:R-:W-:Y:S06]  /*02a0*/  @P1 BRA `(.L_x_2) ;  /* 0x0000000000501947 */ /* 0x000fec0003800000 */
[----:B------:R-:W-:Y:S01]  /*02b0*/  UIADD3 UR4, UP0, UPT, UR6, -0x3, URZ ;  /* 0xfffffffd06047890 */ /* 0x000fe2000ff1e0ff */
[----:B------:R-:W-:Y:S01]  /*02c0*/  PLOP3.LUT P0, PT, PT, PT, PT, 0x8, 0x80 ;  /* 0x000000000080781c */ /* 0x000fe20003f0e170 */
[----:B------:R-:W0:Y:S02]  /*02d0*/  LDCU.64 UR8, c[0x0][0x388] ;  /* 0x00007100ff0877ac */ /* 0x000e240008000a00 */
[----:B------:R-:W-:-:S12]  /*02e0*/  UIADD3.X UR5, UPT, UPT, UR7, -0x1, URZ, UP0, !UPT ;  /* 0xffffffff07057890 */ /* 0x000fd800087fe4ff */
.L_x_3:
[----:B0-----:R-:W-:-:S04]  /*02f0*/  IADD3 R4, P1, PT, R3, UR8, RZ ;  /* 0x0000000803047c10 */ /* 0x001fc8000ff3e0ff */
[----:B------:R-:W-:-:S05]  /*0300*/  IADD3.X R5, PT, PT, R0, UR9, RZ, P1, !PT ;  /* 0x0000000900057c10 */ /* 0x000fca0008ffe4ff */
[----:B------:R-:W2:Y:S04]  /*0310*/  LDG.E.U8 R9, desc[UR36][R4.64] ;  /* 0x0000002404097981 */ /* 0x000ea8000c1e1100 */
[----:B------:R-:W3:Y:S04]  /*0320*/  LDG.E.U8 R11, desc[UR36][R4.64+0x1] ;  /* 0x00000124040b7981 */ /* 0x000ee8000c1e1100 */
[----:B------:R-:W4:Y:S04]  /*0330*/  LDG.E.U8 R13, desc[UR36][R4.64+0x2] ;  /* 0x00000224040d7981 */ /* 0x000f28000c1e1100 */
[----:B------:R-:W5:Y:S01]  /*0340*/  LDG.E.U8 R15, desc[UR36][R4.64+0x3] ;  /* 0x00000324040f7981 */ /* 0x000f62000c1e1100 */
[----:B------:R-:W-:-:S04]  /*0350*/  IADD3 R3, P2, PT, R3, 0x4, RZ ;  /* 0x0000000403037810 */ /* 0x000fc80007f5e0ff */
[----:B------:R-:W-:Y:S01]  /*0360*/  ISETP.GE.U32.AND P1, PT, R3, UR4, PT ;  /* 0x0000000403007c0c */ /* 0x000fe2000bf26070 */
[----:B------:R-:W-:-:S05]  /*0370*/  IMAD.X R0, RZ, RZ, R0, P2 ;  /* 0x000000ffff007224 */ /* 0x000fca00010e0600 */
[----:B------:R-:W-:Y:S01]  /*0380*/  ISETP.GE.U32.AND.EX P1, PT, R0, UR5, PT, P1 ;  /* 0x0000000500007c0c */ /* 0x000fe2000bf26110 */
[----:B--2---:R-:W-:Y:S04]  /*0390*/  STS.U8 [R10], R9 ;  /* 0x000000090a007388 */ /* 0x004fe80000000000 */
[----:B---3--:R-:W-:Y:S04]  /*03a0*/  STS.U8 [R10+0x1], R11 ;  /* 0x0000010b0a007388 */ /* 0x008fe80000000000 */
[----:B----4-:R-:W-:Y:S04]  /*03b0*/  STS.U8 [R10+0x2], R13 ;  /* 0x0000020d0a007388 */ /* 0x010fe80000000000 */
[----:B-----5:R0:W-:Y:S02]  /*03c0*/  STS.U8 [R10+0x3], R15 ;  /* 0x0000030f0a007388 */ /* 0x0201e40000000000 */
[----:B0-----:R-:W-:Y:S01]  /*03d0*/  VIADD R10, R10, 0x4 ;  /* 0x000000040a0a7836 */ /* 0x001fe20000000000 */
[----:B------:R-:W-:Y:S06]  /*03e0*/  @!P1 BRA `(.L_x_3) ;  /* 0xfffffffc00c09947 */ /* 0x000fec000383ffff */
.L_x_2:
[C---:B------:R-:W-:Y:S02]  /*03f0*/  ISETP.LT.U32.AND P1, PT, R3.reuse, UR6, PT ;  /* 0x0000000603007c0c */ /* 0x040fe4000bf21070 */
[----:B------:R-:W-:Y:S02]  /*0400*/  IADD3 R4, P2, PT, -R3, UR6, RZ ;  /* 0x0000000603047c10 */ /* 0x000fe4000ff5e1ff */
[----:B------:R-:W-:Y:S02]  /*0410*/  ISETP.GT.U32.AND.EX P3, PT, R17, R0, PT, P1 ;  /* 0x000000001100720c */ /* 0x000fe40003f64110 */
[----:B------:R-:W-:Y:S02]  /*0420*/  ISETP.LE.U32.AND P1, PT, R4, 0x1, PT ;  /* 0x000000010400780c */ /* 0x000fe40003f23070 */
[----:B------:R-:W-:-:S04]  /*0430*/  IADD3.X R4, PT, PT, ~R0, UR7, RZ, P2, !PT ;  /* 0x0000000700047c10 */ /* 0x000fc800097fe5ff */
[----:B------:R-:W-:-:S13]  /*0440*/  ISETP.LE.U32.OR.EX P1, PT, R4, RZ, !P3, P1 ;  /* 0x000000ff0400720c */ /* 0x000fda0005f23510 */
[----:B------:R-:W0:Y:S01]  /*0450*/  @!P1 LDC.64 R8, c[0x0][0x388] ;  /* 0x0000e200ff089b82 */ /* 0x000e220000000a00 */
[----:B------:R-:W-:Y:S02]  /*0460*/  @!P1 PLOP3.LUT P0, PT, PT, PT, PT, 0x8, 0x80 ;  /* 0x000000000080981c */ /* 0x000fe40003f0e170 */
[C---:B0-----:R-:W-:Y:S02]  /*0470*/  @!P1 IADD3 R8, P3, PT, R3.reuse, R8, RZ ;  /* 0x0000000803089210 */ /* 0x041fe40007f7e0ff */
[----:B------:R-:W-:-:S03]  /*0480*/  @!P1 IADD3 R3, P2, PT, R3, 0x2, RZ ;  /* 0x0000000203039810 */ /* 0x000fc60007f5e0ff */
[----:B------:R-:W-:Y:S02]  /*0490*/  @!P1 IMAD.X R9, R0, 0x1, R9, P3 ;  /* 0x0000000100099824 */ /* 0x000fe400018e0609 */
[----:B------:R-:W-:Y:S01]  /*04a0*/  @!P1 IMAD.X R0, RZ, RZ, R0, P2 ;  /* 0x000000ffff009224 */ /* 0x000fe200010e0600 */
[----:B------:R-:W-:Y:S02]  /*04b0*/  ISETP.LT.U32.AND P2, PT, R3, UR6, PT ;  /* 0x0000000603007c0c */ /* 0x000fe4000bf41070 */
[----:B------:R-:W2:Y:S02]  /*04c0*/  @!P1 LDG.E.U8 R11, desc[UR36][R8.64+0x1] ;  /* 0x00000124080b9981 */ /* 0x000ea4000c1e1100 */
[----:B------:R-:W-:-:S13]  /*04d0*/  ISETP.LT.U32.OR.EX P0, PT, R0, UR7, P0, P2 ;  /* 0x0000000700007c0c */ /* 0x000fda0008701520 */
[----:B------:R-:W0:Y:S02]  /*04e0*/  @P0 LDC.64 R4, c[0x0][0x388] ;  /* 0x0000e200ff040b82 */ /* 0x000e240000000a00 */
[----:B0-----:R-:W-:Y:S02]  /*04f0*/  @P0 IADD3 R4, P2, PT, R3, R4, RZ ;  /* 0x0000000403040210 */ /* 0x001fe40007f5e0ff */
[----:B------:R-:W3:Y:S03]  /*0500*/  @!P1 LDG.E.U8 R3, desc[UR36][R8.64] ;  /* 0x0000002408039981 */ /* 0x000ee6000c1e1100 */
[----:B------:R-:W-:-:S06]  /*0510*/  @P0 IMAD.X R5, R0, 0x1, R5, P2 ;  /* 0x0000000100050824 */ /* 0x000fcc00010e0605 */
[----:B------:R-:W4:Y:S04]  /*0520*/  @P0 LDG.E.U8 R5, desc[UR36][R4.64] ;  /* 0x0000002404050981 */ /* 0x000f28000c1e1100 */
[----:B--2---:R-:W-:Y:S04]  /*0530*/  @!P1 STS.U8 [R10+0x1], R11 ;  /* 0x0000010b0a009388 */ /* 0x004fe80000000000 */
[----:B---3--:R0:W-:Y:S02]  /*0540*/  @!P1 STS.U8 [R10], R3 ;  /* 0x000000030a009388 */ /* 0x0081e40000000000 */
[----:B0-----:R-:W-:-:S05]  /*0550*/  @!P1 VIADD R10, R10, 0x2 ;  /* 0x000000020a0a9836 */ /* 0x001fca0000000000 */
[----:B----4-:R0:W-:Y:S02]  /*0560*/  @P0 STS.U8 [R10], R5 ;  /* 0x000000050a000388 */ /* 0x0101e40000000000 */
.L_x_1:
[----:B------:R-:W-:Y:S05]  /*0570*/  BSYNC.RECONVERGENT B0 ;  /* 0x0000000000007941 */ /* 0x000fea0003800200 */
.L_x_0:
[----:B------:R-:W1:Y:S01]  /*0580*/  LDC.64 R8, c[0x4][0x8] ;  /* 0x01000200ff087b82 */ /* 0x000e620000000a00 */
[----:B------:R-:W-:Y:S01]  /*0590*/  IMAD.HI R0, R2, 0x66666667, RZ ;  /* 0x6666666702007827 */ /* 0x000fe200078e02ff */
[----:B------:R-:W-:Y:S03]  /*05a0*/  BSSY B0, `(.L_x_4) ;  /* 0x000000a000007945 */ /* 0x000fe60003800000 */
[----:B0-----:R-:W-:Y:S01]  /*05b0*/  IMAD.MOV.U32 R5, RZ, RZ, 0x1 ;  /* 0x00000001ff057424 */ /* 0x001fe200078e00ff */
[----:B------:R-:W-:-:S04]  /*05c0*/  SHF.R.S32.HI R3, RZ, 0x1, R0 ;  /* 0x00000001ff037819 */ /* 0x000fc80000011400 */
[----:B------:R-:W-:-:S05]  /*05d0*/  LEA.HI R3, R0, R3, RZ, 0x1 ;  /* 0x0000000300037211 */ /* 0x000fca00078f08ff */
[----:B------:R-:W-:-:S04]  /*05e0*/  IMAD R3, R3, -0x5, R2 ;  /* 0xfffffffb03037824 */ /* 0x000fc800078e0202 */
[----:B-1----:R-:W-:-:S07]  /*05f0*/  IMAD.WIDE R8, R3, 0x4, R8 ;  /* 0x0000000403087825 */ /* 0x002fce00078e0208 */
.L_x_5:
[----:B------:R-:W-:Y:S05]  /*0600*/  YIELD ;  /* 0x0000000000007946 */ /* 0x000fea0003800000 */
[----:B------:R-:W2:Y:S02]  /*0610*/  ATOMG.E.EXCH.STRONG.GPU PT, R0, desc[UR36][R8.64], R5 ;  /* 0x80000005080079a8 */ /* 0x000ea4000c1ef124 */
[----:B--2---:R-:W-:-:S13]  /*0620*/  ISETP.NE.AND P0, PT, R0, RZ, PT ;  /* 0x000000ff0000720c */ /* 0x004fda0003f05270 */
[----:B------:R-:W-:Y:S05]  /*0630*/  @P0 BRA `(.L_x_5) ;  /* 0xfffffffc00f00947 */ /* 0x000fea000383ffff */
[----:B------:R-:W-:Y:S05]  /*0640*/  BSYNC B0 ;  /* 0x0000000000007941 */ /* 0x000fea0003800000 */
.L_x_4:
[----:B------:R-:W0:Y:S01]  /*0650*/  LDCU.64 UR4, c[0x0][0x388] ;  /* 0x00007100ff0477ac */ /* 0x000e220008000a00 */
[----:B------:R-:W-:Y:S01]  /*0660*/  IMAD R3, R3, UR38, RZ ;  /* 0x0000002603037c24 */ /* 0x000fe2000f8e02ff */
[----:B------:R1:W5:Y:S04]  /*0670*/  ATOMG.E.EXCH.STRONG.GPU PT, RZ, desc[UR36][R8.64], RZ ;  /* 0x800000ff08ff79a8 */ /* 0x000368000c1ef124 */
[----:B0-----:R-:W-:-:S04]  /*0680*/  IADD3 R12, P0, PT, R3, UR4, RZ ;  /* 0x00000004030c7c10 */ /* 0x001fc8000ff1e0ff */
[----:B------:R-:W-:Y:S02]  /*0690*/  LEA.HI.X.SX32 R13, R3, UR5, 0x1, P0 ;  /* 0x00000005030d7c11 */ /* 0x000fe400080f0eff */
[----:B------:R-:W-:Y:S01]  /*06a0*/  MOV R10, 0x0 ;  /* 0x00000000000a7802 */ /* 0x000fe20000000f00 */
[----:B------:R1:W-:Y:S01]  /*06b0*/  STL.64 [R1], R2 ;  /* 0x0000000201007387 */ /* 0x0003e20000100a00 */
[----:B------:R-:W0:Y:S03]  /*06c0*/  LDCU.64 UR4, c[0x4][0x10] ;  /* 0x01000200ff0477ac */ /* 0x000e260008000a00 */
[----:B------:R-:W2:Y:S01]  /*06d0*/  LDG.E.S8 R0, desc[UR36][R12.64] ;  /* 0x000000240c007981 */ /* 0x000ea2000c1e1300 */
[----:B------:R-:W3:Y:S01]  /*06e0*/  LDC.64 R10, c[0x4][R10] ;  /* 0x010000000a0a7b82 */ /* 0x000ee20000000a00 */
[----:B0-----:R-:W-:Y:S02]  /*06f0*/  IMAD.U32 R4, RZ, RZ, UR4 ;  /* 0x00000004ff047e24 */ /* 0x001fe4000f8e00ff */
[----:B------:R-:W-:Y:S01]  /*0700*/  IMAD.U32 R5, RZ, RZ, UR5 ;  /* 0x00000005ff057e24 */ /* 0x000fe2000f8e00ff */
[----:B--23--:R1:W-:Y:S06]  /*0710*/  STL [R1+0x8], R0 ;  /* 0x0000080001007387 */ /* 0x00c3ec0000100800 */
[----:B------:R-:W-:-:S07]  /*0720*/  LEPC R20, `(.L_x_6) ;  /* 0x000000001014794e */ /* 0x000fce0000000000 */
[----:B-1---5:R-:W-:Y:S05]  /*0730*/  CALL.ABS.NOINC R10 ;  /* 0x000000000a007343 */ /* 0x022fea0003c00000 */
.L_x_6:
[----:B------:R-:W-:Y:S05]  /*0740*/  EXIT ;  /* 0x000000000000794d */ /* 0x000fea0003800000 */
.L_x_7:
[----:B------:R-:W-:-:S00]  /*0750*/  BRA `(.L_x_7) ;  /* 0xfffffffc00fc7947 */ /* 0x000fc0000383ffff */
[----:B------:R-:W-:-:S00]  /*0760*/  NOP ;  /* 0x0000000000007918 */ /* 0x000fc00000000000 */
        /* <DEDUP_REMOVED lines=9> */
.L_x_8:


//--------------------- .nv.global.init           --------------------------
	.section	.nv.global.init,"aw",@progbits
.nv.global.init:
	.type		$str,@object
	.size		$str,(.L_1 - $str)
$str:
        /*0000*/ 	.byte	0x54, 0x68, 0x72, 0x65, 0x61, 0x64, 0x20, 0x25, 0x64, 0x2c, 0x20, 0x67, 0x65, 0x74, 0x20, 0x64
        /*0010*/ 	.byte	0x5f, 0x71, 0x70, 0x5b, 0x25, 0x64, 0x5d, 0x20, 0x3d, 0x20, 0x25, 0x64, 0x0a, 0x00
.L_1:


//--------------------- .nv.shared._Z6func_0iPa   --------------------------
	.section	.nv.shared._Z6func_0iPa,"aw",@nobits
	.sectionflags	@""
	.align	16
	.zero		1024


//--------------------- .nv.shared.reserved.0     --------------------------
	.section	.nv.shared.reserved.0,"aw",@nobits
	.weak		__nv_reservedSMEM_offset_0_alias
	.size		__nv_reservedSMEM_offset_0_alias, 0, 64
	.other		__nv_reservedSMEM_offset_0_alias,@"STO_CUDA_RESERVED_SHARED STV_DEFAULT"
__nv_reservedSMEM_offset_0_alias:
	.zero		0
	.zero		64


//--------------------- .nv.global                --------------------------
	.section	.nv.global,"aw",@nobits
	.align	4
.nv.global:
	.type		lock,@object
	.size		lock,(.L_0 - lock)
lock:
	.zero		20
.L_0:


//--------------------- .nv.constant0._Z6func_0iPa --------------------------
	.section	.nv.constant0._Z6func_0iPa,"a",@progbits
	.sectionflags	@""
	.align	4
.nv.constant0._Z6func_0iPa:
	.zero		912


//--------------------- SYMBOLS --------------------------

	.type		.nv.reservedSmem.offset0,@object
	.size		.nv.reservedSmem.offset0,0x4
	.type		.nv.reservedSmem.cap,@object
	.size		.nv.reservedSmem.cap,0x4
	.type		vprintf,@function
